	.headerflags	@"EF_CUDA_TEXMODE_UNIFIED EF_CUDA_64BIT_ADDRESS EF_CUDA_ACCELERATORS EF_CUDA_SM90 EF_CUDA_VIRTUAL_SM(EF_CUDA_SM90)"
	.elftype	@"ET_EXEC"


//--------------------- .nv.info                  --------------------------
	.section	.nv.info,"",@"SHT_CUDA_INFO"
	.align	4


	//----- nvinfo : EIATTR_REGCOUNT
	.align		4
        /*0000*/ 	.byte	0x04, 0x2f
        /*0002*/ 	.short	(.L_3 - .L_2)
	.align		4
.L_2:
        /*0004*/ 	.word	index@(triton_poi_fused__native_batch_norm_legit_no_training_leaky_relu_66)
        /*0008*/ 	.word	0x00000020


	//----- nvinfo : EIATTR_MIN_STACK_SIZE
	.align		4
.L_3:
        /*000c*/ 	.byte	0x04, 0x12
        /*000e*/ 	.short	(.L_5 - .L_4)
	.align		4
.L_4:
        /*0010*/ 	.word	index@(triton_poi_fused__native_batch_norm_legit_no_training_leaky_relu_66)
        /*0014*/ 	.word	0x00000000


	//----- nvinfo : EIATTR_FRAME_SIZE
	.align		4
.L_5:
        /*0018*/ 	.byte	0x04, 0x11
        /*001a*/ 	.short	(.L_7 - .L_6)
	.align		4
.L_6:
        /*001c*/ 	.word	index@(triton_poi_fused__native_batch_norm_legit_no_training_leaky_relu_66)
        /*0020*/ 	.word	0x00000000


	//----- nvinfo : EIATTR_MIN_STACK_SIZE
	.align		4
.L_7:
        /*0024*/ 	.byte	0x04, 0x12
        /*0026*/ 	.short	(.L_9 - .L_8)
	.align		4
.L_8:
        /*0028*/ 	.word	index@(triton_poi_fused__native_batch_norm_legit_no_training_leaky_relu_66)
        /*002c*/ 	.word	0x00000000
.L_9:


//--------------------- .nv.info.triton_poi_fused__native_batch_norm_legit_no_training_leaky_relu_66 --------------------------
	.section	.nv.info.triton_poi_fused__native_batch_norm_legit_no_training_leaky_relu_66,"",@"SHT_CUDA_INFO"
	.sectionflags	@""
	.align	4


	//----- nvinfo : EIATTR_CUDA_API_VERSION
	.align		4
        /*0000*/ 	.byte	0x04, 0x37
        /*0002*/ 	.short	(.L_11 - .L_10)
.L_10:
        /*0004*/ 	.word	0x0000007c


	//----- nvinfo : EIATTR_KPARAM_INFO
	.align		4
.L_11:
        /*0008*/ 	.byte	0x04, 0x17
        /*000a*/ 	.short	(.L_13 - .L_12)
.L_12:
        /*000c*/ 	.word	0x00000000
        /*0010*/ 	.short	0x0006
        /*0012*/ 	.short	0x0030
        /*0014*/ 	.byte	0x00, 0xf0, 0x11, 0x00


	//----- nvinfo : EIATTR_KPARAM_INFO
	.align		4
.L_13:
        /*0018*/ 	.byte	0x04, 0x17
        /*001a*/ 	.short	(.L_15 - .L_14)
.L_14:
        /*001c*/ 	.word	0x00000000
        /*0020*/ 	.short	0x0005
        /*0022*/ 	.short	0x0028
        /*0024*/ 	.byte	0x00, 0xf4, 0x21, 0x00


	//----- nvinfo : EIATTR_KPARAM_INFO
	.align		4
.L_15:
        /*0028*/ 	.byte	0x04, 0x17
        /*002a*/ 	.short	(.L_17 - .L_16)
.L_16:
        /*002c*/ 	.word	0x00000000
        /*0030*/ 	.short	0x0004
        /*0032*/ 	.short	0x0020
        /*0034*/ 	.byte	0x00, 0xf4, 0x21, 0x00


	//----- nvinfo : EIATTR_KPARAM_INFO
	.align		4
.L_17:
        /*0038*/ 	.byte	0x04, 0x17
        /*003a*/ 	.short	(.L_19 - .L_18)
.L_18:
        /*003c*/ 	.word	0x00000000
        /*0040*/ 	.short	0x0003
        /*0042*/ 	.short	0x0018
        /*0044*/ 	.byte	0x00, 0xf4, 0x21, 0x00


	//----- nvinfo : EIATTR_KPARAM_INFO
	.align		4
.L_19:
        /*0048*/ 	.byte	0x04, 0x17
        /*004a*/ 	.short	(.L_21 - .L_20)
.L_20:
        /*004c*/ 	.word	0x00000000
        /*0050*/ 	.short	0x0002
        /*0052*/ 	.short	0x0010
        /*0054*/ 	.byte	0x00, 0xf4, 0x21, 0x00


	//----- nvinfo : EIATTR_KPARAM_INFO
	.align		4
.L_21:
        /*0058*/ 	.byte	0x04, 0x17
        /*005a*/ 	.short	(.L_23 - .L_22)
.L_22:
        /*005c*/ 	.word	0x00000000
        /*0060*/ 	.short	0x0001
        /*0062*/ 	.short	0x0008
        /*0064*/ 	.byte	0x00, 0xf4, 0x21, 0x00


	//----- nvinfo : EIATTR_KPARAM_INFO
	.align		4
.L_23:
        /*0068*/ 	.byte	0x04, 0x17
        /*006a*/ 	.short	(.L_25 - .L_24)
.L_24:
        /*006c*/ 	.word	0x00000000
        /*0070*/ 	.short	0x0000
        /*0072*/ 	.short	0x0000
        /*0074*/ 	.byte	0x00, 0xf4, 0x21, 0x00


	//----- nvinfo : EIATTR_SPARSE_MMA_MASK
	.align		4
.L_25:
        /*0078*/ 	.byte	0x03, 0x50
        /*007a*/ 	.short	0x0000


	//----- nvinfo : EIATTR_MAXREG_COUNT
	.align		4
        /*007c*/ 	.byte	0x03, 0x1b
        /*007e*/ 	.short	0x00ff


	//----- nvinfo : EIATTR_EXIT_INSTR_OFFSETS
	.align		4
        /*0080*/ 	.byte	0x04, 0x1c
        /*0082*/ 	.short	(.L_27 - .L_26)


	//   ....[0]....
.L_26:
        /*0084*/ 	.word	0x000006c0


	//----- nvinfo : EIATTR_REQNTID
	.align		4
.L_27:
        /*0088*/ 	.byte	0x04, 0x10
        /*008a*/ 	.short	(.L_29 - .L_28)
.L_28:
        /*008c*/ 	.word	0x00000080
        /*0090*/ 	.word	0x00000001
        /*0094*/ 	.word	0x00000001


	//----- nvinfo : EIATTR_CBANK_PARAM_SIZE
	.align		4
.L_29:
        /*0098*/ 	.byte	0x03, 0x19
        /*009a*/ 	.short	0x0034


	//----- nvinfo : EIATTR_PARAM_CBANK
	.align		4
        /*009c*/ 	.byte	0x04, 0x0a
        /*009e*/ 	.short	(.L_31 - .L_30)
	.align		4
.L_30:
        /*00a0*/ 	.word	index@(.nv.constant0.triton_poi_fused__native_batch_norm_legit_no_training_leaky_relu_66)
        /*00a4*/ 	.short	0x0210
        /*00a6*/ 	.short	0x0034


	//----- nvinfo : EIATTR_SW_WAR
	.align		4
.L_31:
        /*00a8*/ 	.byte	0x04, 0x36
        /*00aa*/ 	.short	(.L_33 - .L_32)
.L_32:
        /*00ac*/ 	.word	0x00000008
.L_33:


//--------------------- .nv.callgraph             --------------------------
	.section	.nv.callgraph,"",@"SHT_CUDA_CALLGRAPH"
	.align	4
	.sectionentsize	8
	.align		4
        /*0000*/ 	.word	0x00000000
	.align		4
        /*0004*/ 	.word	0xffffffff
	.align		4
        /*0008*/ 	.word	0x00000000
	.align		4
        /*000c*/ 	.word	0xfffffffe
	.align		4
        /*0010*/ 	.word	0x00000000
	.align		4
        /*0014*/ 	.word	0xfffffffd
	.align		4
        /*0018*/ 	.word	0x00000000
	.align		4
        /*001c*/ 	.word	0xfffffffc


//--------------------- .nv.constant4             --------------------------
	.section	.nv.constant4,"a",@progbits
	.align	8
	.align		8
.nv.constant4:
        /*0000*/ 	.dword	_$_str
	.align		8
        /*0008*/ 	.dword	_$_str_$_2


//--------------------- .text.triton_poi_fused__native_batch_norm_legit_no_training_leaky_relu_66 --------------------------
	.section	.text.triton_poi_fused__native_batch_norm_legit_no_training_leaky_relu_66,"ax",@progbits
	.align	128
        .global         triton_poi_fused__native_batch_norm_legit_no_training_leaky_relu_66
        .type           triton_poi_fused__native_batch_norm_legit_no_training_leaky_relu_66,@function
        .size           triton_poi_fused__native_batch_norm_legit_no_training_leaky_relu_66,(.L_x_1 - triton_poi_fused__native_batch_norm_legit_no_training_leaky_relu_66)
        .other          triton_poi_fused__native_batch_norm_legit_no_training_leaky_relu_66,@"STO_CUDA_ENTRY STV_DEFAULT"
triton_poi_fused__native_batch_norm_legit_no_training_leaky_relu_66:
.text.triton_poi_fused__native_batch_norm_legit_no_training_leaky_relu_66:
[----:B------:R-:W-:Y:S01]  /*0000*/  LDC R1, c[0x0][0x28] ;  /* 0x00000a00ff017b82 */ /* 0x000fe20000000800 */
[----:B------:R-:W1:Y:S01]  /*0010*/  S2R R0, SR_TID.X ;  /* 0x0000000000007919 */ /* 0x000e620000002100 */
[----:B------:R-:W-:-:S06]  /*0020*/  ULDC.64 UR4, c[0x0][0x208] ;  /* 0x0000820000047ab9 */ /* 0x000fcc0000000a00 */
[----:B------:R-:W2:Y:S01]  /*0030*/  LDC.64 R28, c[0x0][0x220] ;  /* 0x00008800ff1c7b82 */ /* 0x000ea20000000a00 */
[----:B------:R-:W3:Y:S07]  /*0040*/  S2R R3, SR_CTAID.X ;  /* 0x0000000000037919 */ /* 0x000eee0000002500 */
[----:B------:R-:W4:Y:S08]  /*0050*/  LDC.64 R24, c[0x0][0x218] ;  /* 0x00008600ff187b82 */ /* 0x000f300000000a00 */
[----:B------:R-:W5:Y:S01]  /*0060*/  LDC.64 R12, c[0x0][0x238] ;  /* 0x00008e00ff0c7b82 */ /* 0x000f620000000a00 */
[----:B-1----:R-:W-:-:S02]  /*0070*/  SHF.L.U32 R0, R0, 0x2, RZ ;  /* 0x0000000200007819 */ /* 0x002fc400000006ff */
[----:B---3--:R-:W-:Y:S02]  /*0080*/  SHF.R.S32.HI R5, RZ, 0x15, R3 ;  /* 0x00000015ff057819 */ /* 0x008fe40000011403 */
[----:B------:R-:W-:Y:S02]  /*0090*/  LOP3.LUT R0, R0, 0x1fc, RZ, 0xc0, !PT ;  /* 0x000001fc00007812 */ /* 0x000fe400078ec0ff */
[----:B------:R-:W-:Y:S02]  /*00a0*/  SGXT R5, R5, 0x1 ;  /* 0x000000010505781a */ /* 0x000fe40000000200 */
[----:B------:R-:W-:Y:S02]  /*00b0*/  LEA R0, R3, R0, 0xa ;  /* 0x0000000003007211 */ /* 0x000fe400078e50ff */
[----:B------:R-:W1:Y:S02]  /*00c0*/  LDC.64 R2, c[0x0][0x228] ;  /* 0x00008a00ff027b82 */ /* 0x000e640000000a00 */
[----:B------:R-:W-:-:S04]  /*00d0*/  LEA.HI R5, R5, R0, RZ, 0x8 ;  /* 0x0000000005057211 */ /* 0x000fc800078f40ff */
[----:B------:R-:W-:Y:S02]  /*00e0*/  SHF.R.S32.HI R15, RZ, 0x8, R5 ;  /* 0x00000008ff0f7819 */ /* 0x000fe40000011405 */
[----:B------:R-:W-:Y:S02]  /*00f0*/  IADD3 R5, R5, 0x200, RZ ;  /* 0x0000020005057810 */ /* 0x000fe40007ffe0ff */
[----:B------:R-:W-:Y:S02]  /*0100*/  LEA.HI R4, R15, R15, RZ, 0x7 ;  /* 0x0000000f0f047211 */ /* 0x000fe400078f38ff */
[----:B------:R-:W-:Y:S02]  /*0110*/  SHF.R.S32.HI R5, RZ, 0x8, R5 ;  /* 0x00000008ff057819 */ /* 0x000fe40000011405 */
[----:B------:R-:W-:Y:S02]  /*0120*/  LOP3.LUT R4, R4, 0xffffff80, RZ, 0xc0, !PT ;  /* 0xffffff8004047812 */ /* 0x000fe400078ec0ff */
[----:B------:R-:W-:-:S02]  /*0130*/  LEA.HI R6, R5, R5, RZ, 0x7 ;  /* 0x0000000505067211 */ /* 0x000fc400078f38ff */
[----:B------:R-:W-:Y:S02]  /*0140*/  IADD3 R15, R15, -R4, RZ ;  /* 0x800000040f0f7210 */ /* 0x000fe40007ffe0ff */
[----:B------:R-:W-:-:S04]  /*0150*/  LOP3.LUT R6, R6, 0xffffff80, RZ, 0xc0, !PT ;  /* 0xffffff8006067812 */ /* 0x000fc800078ec0ff */
[----:B------:R-:W-:Y:S01]  /*0160*/  IADD3 R23, R5, -R6, RZ ;  /* 0x8000000605177210 */ /* 0x000fe20007ffe0ff */
[----:B-1----:R-:W-:-:S04]  /*0170*/  IMAD.WIDE R8, R15, 0x4, R2 ;  /* 0x000000040f087825 */ /* 0x002fc800078e0202 */
[----:B------:R-:W-:Y:S01]  /*0180*/  IMAD.WIDE R10, R23, 0x4, R2 ;  /* 0x00000004170a7825 */ /* 0x000fe200078e0202 */
[----:B------:R-:W3:Y:S01]  /*0190*/  LDG.E.EL R19, desc[UR4][R8.64] ;  /* 0x0000000408137981 */ /* 0x000ee2000c2e1900 */
[----:B------:R-:W1:Y:S03]  /*01a0*/  LDC.64 R2, c[0x0][0x230] ;  /* 0x00008c00ff027b82 */ /* 0x000e660000000a00 */
[----:B------:R-:W3:Y:S01]  /*01b0*/  LDG.E.EL R18, desc[UR4][R10.64] ;  /* 0x000000040a127981 */ /* 0x000ee2000c2e1900 */
[----:B--2---:R-:W-:-:S04]  /*01c0*/  IMAD.WIDE R26, R15, 0x4, R28 ;  /* 0x000000040f1a7825 */ /* 0x004fc800078e021c */
[----:B----4-:R-:W-:Y:S01]  /*01d0*/  IMAD.WIDE R24, R0, 0x4, R24 ;  /* 0x0000000400187825 */ /* 0x010fe200078e0218 */
[----:B------:R-:W2:Y:S04]  /*01e0*/  LDG.E.EL R20, desc[UR4][R26.64] ;  /* 0x000000041a147981 */ /* 0x000ea8000c2e1900 */
[----:B------:R-:W2:Y:S01]  /*01f0*/  LDG.E.128 R4, desc[UR4][R24.64] ;  /* 0x0000000418047981 */ /* 0x000ea2000c1e1d00 */
[----:B------:R-:W-:-:S03]  /*0200*/  IMAD.WIDE R28, R23, 0x4, R28 ;  /* 0x00000004171c7825 */ /* 0x000fc600078e021c */
[----:B------:R-:W4:Y:S04]  /*0210*/  LDG.E.128 R8, desc[UR4][R24.64+0x800] ;  /* 0x0008000418087981 */ /* 0x000f28000c1e1d00 */
[----:B------:R-:W4:Y:S01]  /*0220*/  LDG.E.EL R21, desc[UR4][R28.64] ;  /* 0x000000041c157981 */ /* 0x000f22000c2e1900 */
[----:B01----:R-:W-:-:S04]  /*0230*/  IMAD.WIDE R16, R15, 0x4, R2 ;  /* 0x000000040f107825 */ /* 0x003fc800078e0202 */
[----:B-----5:R-:W-:Y:S02]  /*0240*/  IMAD.WIDE R14, R15, 0x4, R12 ;  /* 0x000000040f0e7825 */ /* 0x020fe400078e020c */
[----:B------:R-:W5:Y:S04]  /*0250*/  LDG.E.EL R16, desc[UR4][R16.64] ;  /* 0x0000000410107981 */ /* 0x000f68000c2e1900 */
[----:B------:R0:W5:Y:S01]  /*0260*/  LDG.E.EL R15, desc[UR4][R14.64] ;  /* 0x000000040e0f7981 */ /* 0x000162000c2e1900 */
[----:B------:R-:W-:-:S04]  /*0270*/  IMAD.WIDE R2, R23, 0x4, R2 ;  /* 0x0000000417027825 */ /* 0x000fc800078e0202 */
[----:B------:R-:W-:Y:S02]  /*0280*/  IMAD.WIDE R12, R23, 0x4, R12 ;  /* 0x00000004170c7825 */ /* 0x000fe400078e020c */
[----:B------:R1:W4:Y:S04]  /*0290*/  LDG.E.EL R2, desc[UR4][R2.64] ;  /* 0x0000000402027981 */ /* 0x000328000c2e1900 */
[----:B------:R1:W4:Y:S01]  /*02a0*/  LDG.E.EL R13, desc[UR4][R12.64] ;  /* 0x000000040c0d7981 */ /* 0x000322000c2e1900 */
[----:B0-----:R-:W-:Y:S01]  /*02b0*/  HFMA2.MMA R14, -RZ, RZ, 1.625, 0 ;  /* 0x3e800000ff0e7435 */ /* 0x001fe200000001ff */
[----:B---3--:R-:W-:Y:S01]  /*02c0*/  FADD R19, R19, 9.9999997473787516356e-06 ;  /* 0x3727c5ac13137421 */ /* 0x008fe20000000000 */
[----:B------:R-:W-:-:S03]  /*02d0*/  FADD R18, R18, 9.9999997473787516356e-06 ;  /* 0x3727c5ac12127421 */ /* 0x000fc60000000000 */
[----:B------:R-:W0:Y:S08]  /*02e0*/  MUFU.SQRT R22, R19 ;  /* 0x0000001300167308 */ /* 0x000e300000002000 */
[----:B------:R-:W3:Y:S01]  /*02f0*/  MUFU.SQRT R23, R18 ;  /* 0x0000001200177308 */ /* 0x000ee20000002000 */
[C---:B0-----:R-:W-:Y:S02]  /*0300*/  FSETP.GT.AND P0, PT, R22.reuse, 8.50705917302346158658e+37, PT ;  /* 0x7e8000001600780b */ /* 0x041fe40003f04000 */
[----:B------:R-:W-:-:S02]  /*0310*/  FSETP.GEU.AND P2, PT, R22, 1.175494350822287508e-38, PT ;  /* 0x008000001600780b */ /* 0x000fc40003f4e000 */
[C---:B---3--:R-:W-:Y:S02]  /*0320*/  FSETP.GT.AND P1, PT, R23.reuse, 8.50705917302346158658e+37, PT ;  /* 0x7e8000001700780b */ /* 0x048fe40003f24000 */
[----:B------:R-:W-:-:S07]  /*0330*/  FSETP.GEU.AND P3, PT, R23, 1.175494350822287508e-38, PT ;  /* 0x008000001700780b */ /* 0x000fce0003f6e000 */
[----:B------:R-:W-:-:S04]  /*0340*/  @P0 FMUL R22, R22, 0.25 ;  /* 0x3e80000016160820 */ /* 0x000fc80000400000 */
[----:B------:R-:W-:Y:S01]  /*0350*/  @!P2 FMUL R22, R22, 16777216 ;  /* 0x4b8000001616a820 */ /* 0x000fe20000400000 */
[----:B------:R-:W-:-:S04]  /*0360*/  @P1 FMUL R23, R23, 0.25 ;  /* 0x3e80000017171820 */ /* 0x000fc80000400000 */
[----:B------:R-:W-:Y:S01]  /*0370*/  @!P3 FMUL R23, R23, 16777216 ;  /* 0x4b8000001717b820 */ /* 0x000fe20000400000 */
[----:B------:R-:W0:Y:S01]  /*0380*/  MUFU.RCP R22, R22 ;  /* 0x0000001600167308 */ /* 0x000e220000001000 */
[----:B-1----:R-:W-:-:S07]  /*0390*/  FSEL R3, R14, 1, P0 ;  /* 0x3f8000000e037808 */ /* 0x002fce0000000000 */
[----:B------:R-:W1:Y:S01]  /*03a0*/  MUFU.RCP R23, R23 ;  /* 0x0000001700177308 */ /* 0x000e620000001000 */
[----:B------:R-:W-:Y:S01]  /*03b0*/  FSEL R14, R14, 1, P1 ;  /* 0x3f8000000e0e7808 */ /* 0x000fe20000800000 */
[----:B------:R-:W-:Y:S01]  /*03c0*/  @!P2 FMUL R3, R3, 16777216 ;  /* 0x4b8000000303a820 */ /* 0x000fe20000400000 */
[----:B--2---:R-:W-:-:S03]  /*03d0*/  FADD R19, R7, -R20 ;  /* 0x8000001407137221 */ /* 0x004fc60000000000 */
[----:B------:R-:W-:Y:S01]  /*03e0*/  @!P3 FMUL R14, R14, 16777216 ;  /* 0x4b8000000e0eb820 */ /* 0x000fe20000400000 */
[----:B0-----:R-:W-:Y:S01]  /*03f0*/  FMUL R12, R22, R3 ;  /* 0x00000003160c7220 */ /* 0x001fe20000400000 */
[--C-:B------:R-:W-:Y:S01]  /*0400*/  FADD R7, R5, -R20.reuse ;  /* 0x8000001405077221 */ /* 0x100fe20000000000 */
[--C-:B------:R-:W-:Y:S01]  /*0410*/  FADD R17, R6, -R20.reuse ;  /* 0x8000001406117221 */ /* 0x100fe20000000000 */
[----:B------:R-:W-:Y:S01]  /*0420*/  FADD R5, R4, -R20 ;  /* 0x8000001404057221 */ /* 0x000fe20000000000 */
[----:B-1----:R-:W-:Y:S01]  /*0430*/  FMUL R3, R23, R14 ;  /* 0x0000000e17037220 */ /* 0x002fe20000400000 */
[C---:B------:R-:W-:Y:S01]  /*0440*/  FMUL R14, R12.reuse, R19 ;  /* 0x000000130c0e7220 */ /* 0x040fe20000400000 */
[C---:B------:R-:W-:Y:S01]  /*0450*/  FMUL R20, R12.reuse, R7 ;  /* 0x000000070c147220 */ /* 0x040fe20000400000 */
[C---:B------:R-:W-:Y:S01]  /*0460*/  FMUL R6, R12.reuse, R17 ;  /* 0x000000110c067220 */ /* 0x040fe20000400000 */
[----:B------:R-:W-:Y:S01]  /*0470*/  FMUL R5, R12, R5 ;  /* 0x000000050c057220 */ /* 0x000fe20000400000 */
[----:B-----5:R-:W-:Y:S01]  /*0480*/  FFMA R7, R16, R14, R15 ;  /* 0x0000000e10077223 */ /* 0x020fe2000000000f */
[--C-:B----4-:R-:W-:Y:S01]  /*0490*/  FADD R8, R8, -R21.reuse ;  /* 0x8000001508087221 */ /* 0x110fe20000000000 */
[--C-:B------:R-:W-:Y:S01]  /*04a0*/  FADD R12, R11, -R21.reuse ;  /* 0x800000150b0c7221 */ /* 0x100fe20000000000 */
[--C-:B------:R-:W-:Y:S01]  /*04b0*/  FADD R4, R9, -R21.reuse ;  /* 0x8000001509047221 */ /* 0x100fe20000000000 */
[----:B------:R-:W-:Y:S01]  /*04c0*/  FADD R10, R10, -R21 ;  /* 0x800000150a0a7221 */ /* 0x000fe20000000000 */
[----:B------:R-:W-:Y:S01]  /*04d0*/  FSETP.GT.AND P6, PT, R7, RZ, PT ;  /* 0x000000ff0700720b */ /* 0x000fe20003fc4000 */
[----:B------:R-:W0:Y:S01]  /*04e0*/  LDC.64 R18, c[0x0][0x210] ;  /* 0x00008400ff127b82 */ /* 0x000e220000000a00 */
[C---:B------:R-:W-:Y:S01]  /*04f0*/  FMUL R12, R3.reuse, R12 ;  /* 0x0000000c030c7220 */ /* 0x040fe20000400000 */
[C---:B------:R-:W-:Y:S01]  /*0500*/  FMUL R10, R3.reuse, R10 ;  /* 0x0000000a030a7220 */ /* 0x040fe20000400000 */
[C---:B------:R-:W-:Y:S01]  /*0510*/  FMUL R14, R3.reuse, R4 ;  /* 0x00000004030e7220 */ /* 0x040fe20000400000 */
[----:B------:R-:W-:Y:S01]  /*0520*/  FMUL R8, R3, R8 ;  /* 0x0000000803087220 */ /* 0x000fe20000400000 */
[C-C-:B------:R-:W-:Y:S01]  /*0530*/  FFMA R4, R16.reuse, R5, R15.reuse ;  /* 0x0000000510047223 */ /* 0x140fe2000000000f */
[C-C-:B------:R-:W-:Y:S01]  /*0540*/  FFMA R5, R16.reuse, R20, R15.reuse ;  /* 0x0000001410057223 */ /* 0x140fe2000000000f */
[----:B------:R-:W-:Y:S01]  /*0550*/  FFMA R6, R16, R6, R15 ;  /* 0x0000000610067223 */ /* 0x000fe2000000000f */
[C-C-:B------:R-:W-:Y:S01]  /*0560*/  FFMA R8, R2.reuse, R8, R13.reuse ;  /* 0x0000000802087223 */ /* 0x140fe2000000000d */
[C-C-:B------:R-:W-:Y:S01]  /*0570*/  FFMA R9, R2.reuse, R14, R13.reuse ;  /* 0x0000000e02097223 */ /* 0x140fe2000000000d */
[C-C-:B------:R-:W-:Y:S01]  /*0580*/  FFMA R11, R2.reuse, R12, R13.reuse ;  /* 0x0000000c020b7223 */ /* 0x140fe2000000000d */
[----:B------:R-:W-:Y:S01]  /*0590*/  FFMA R10, R2, R10, R13 ;  /* 0x0000000a020a7223 */ /* 0x000fe2000000000d */
[----:B------:R-:W-:Y:S01]  /*05a0*/  @!P6 FMUL R7, R7, 0.20000000298023223877 ;  /* 0x3e4ccccd0707e820 */ /* 0x000fe20000400000 */
[----:B------:R-:W-:-:S02]  /*05b0*/  FSETP.GT.AND P0, PT, R6, RZ, PT ;  /* 0x000000ff0600720b */ /* 0x000fc40003f04000 */
[----:B------:R-:W-:Y:S02]  /*05c0*/  FSETP.GT.AND P1, PT, R5, RZ, PT ;  /* 0x000000ff0500720b */ /* 0x000fe40003f24000 */
[----:B------:R-:W-:Y:S02]  /*05d0*/  FSETP.GT.AND P2, PT, R4, RZ, PT ;  /* 0x000000ff0400720b */ /* 0x000fe40003f44000 */
[----:B------:R-:W-:Y:S02]  /*05e0*/  FSETP.GT.AND P3, PT, R11, RZ, PT ;  /* 0x000000ff0b00720b */ /* 0x000fe40003f64000 */
[----:B------:R-:W-:Y:S02]  /*05f0*/  FSETP.GT.AND P4, PT, R10, RZ, PT ;  /* 0x000000ff0a00720b */ /* 0x000fe40003f84000 */
[----:B------:R-:W-:Y:S02]  /*0600*/  FSETP.GT.AND P5, PT, R8, RZ, PT ;  /* 0x000000ff0800720b */ /* 0x000fe40003fa4000 */
[----:B------:R-:W-:Y:S01]  /*0610*/  FSETP.GT.AND P6, PT, R9, RZ, PT ;  /* 0x000000ff0900720b */ /* 0x000fe20003fc4000 */
[----:B0-----:R-:W-:-:S04]  /*0620*/  IMAD.WIDE R18, R0, 0x4, R18 ;  /* 0x0000000400127825 */ /* 0x001fc800078e0212 */
[----:B------:R-:W-:Y:S01]  /*0630*/  @!P0 FMUL R6, R6, 0.20000000298023223877 ;  /* 0x3e4ccccd06068820 */ /* 0x000fe20000400000 */
[----:B------:R-:W-:Y:S01]  /*0640*/  @!P1 FMUL R5, R5, 0.20000000298023223877 ;  /* 0x3e4ccccd05059820 */ /* 0x000fe20000400000 */
[----:B------:R-:W-:Y:S01]  /*0650*/  @!P2 FMUL R4, R4, 0.20000000298023223877 ;  /* 0x3e4ccccd0404a820 */ /* 0x000fe20000400000 */
[----:B------:R-:W-:Y:S01]  /*0660*/  @!P3 FMUL R11, R11, 0.20000000298023223877 ;  /* 0x3e4ccccd0b0bb820 */ /* 0x000fe20000400000 */
[----:B------:R-:W-:Y:S02]  /*0670*/  @!P4 FMUL R10, R10, 0.20000000298023223877 ;  /* 0x3e4ccccd0a0ac820 */ /* 0x000fe40000400000 */
[----:B------:R-:W-:Y:S02]  /*0680*/  @!P5 FMUL R8, R8, 0.20000000298023223877 ;  /* 0x3e4ccccd0808d820 */ /* 0x000fe40000400000 */
[----:B------:R-:W-:Y:S01]  /*0690*/  @!P6 FMUL R9, R9, 0.20000000298023223877 ;  /* 0x3e4ccccd0909e820 */ /* 0x000fe20000400000 */
[----:B------:R-:W-:Y:S04]  /*06a0*/  STG.E.128 desc[UR4][R18.64], R4 ;  /* 0x0000000412007986 */ /* 0x000fe8000c101d04 */
[----:B------:R-:W-:Y:S01]  /*06b0*/  STG.E.128 desc[UR4][R18.64+0x800], R8 ;  /* 0x0008000812007986 */ /* 0x000fe2000c101d04 */
[----:B------:R-:W-:Y:S05]  /*06c0*/  EXIT ;  /* 0x000000000000794d */ /* 0x000fea0003800000 */
.L_x_0:
[----:B------:R-:W-:-:S00]  /*06d0*/  BRA `(.L_x_0) ;  /* 0xfffffffc00fc7947 */ /* 0x000fc0000383ffff */
[----:B------:R-:W-:-:S00]  /*06e0*/  NOP ;  /* 0x0000000000007918 */ /* 0x000fc00000000000 */
        /* <DEDUP_REMOVED lines=9> */
.L_x_1:


//--------------------- .nv.global.init           --------------------------
	.section	.nv.global.init,"aw",@progbits
.nv.global.init:
	.type		_$_str,@object
	.size		_$_str,(_$_str_$_2 - _$_str)
_$_str:
        /*0000*/ 	.byte	0x5f, 0x5f, 0x43, 0x55, 0x44, 0x41, 0x5f, 0x46, 0x54, 0x5a, 0x00
	.type		_$_str_$_2,@object
	.size		_$_str_$_2,(.L_1 - _$_str_$_2)
_$_str_$_2:
        /*000b*/ 	.byte	0x5f, 0x5f, 0x43, 0x55, 0x44, 0x41, 0x5f, 0x50, 0x52, 0x45, 0x43, 0x5f, 0x53, 0x51, 0x52, 0x54
        /*001b*/ 	.byte	0x00
.L_1:


//--------------------- .nv.constant0.triton_poi_fused__native_batch_norm_legit_no_training_leaky_relu_66 --------------------------
	.section	.nv.constant0.triton_poi_fused__native_batch_norm_legit_no_training_leaky_relu_66,"a",@progbits
	.sectionflags	@""
	.align	4
.nv.constant0.triton_poi_fused__native_batch_norm_legit_no_training_leaky_relu_66:
	.zero		580
